//
// Generated by NVIDIA NVVM Compiler
//
// Compiler Build ID: CL-36424714
// Cuda compilation tools, release 13.0, V13.0.88
// Based on NVVM 20.0.0
//

.version 9.0
.target sm_100
.address_size 64

	// .globl	_Z4blurPKfPfiiii
.const .align 4 .b8 c_kernel[2048];

.visible .entry _Z4blurPKfPfiiii(
	.param .u64 .ptr .align 1 _Z4blurPKfPfiiii_param_0,
	.param .u64 .ptr .align 1 _Z4blurPKfPfiiii_param_1,
	.param .u32 _Z4blurPKfPfiiii_param_2,
	.param .u32 _Z4blurPKfPfiiii_param_3,
	.param .u32 _Z4blurPKfPfiiii_param_4,
	.param .u32 _Z4blurPKfPfiiii_param_5
)
{
	.reg .pred 	%p<89>;
	.reg .b32 	%r<85>;
	.reg .b32 	%f<133>;
	.reg .b64 	%rd<45>;

	ld.param.u64 	%rd8, [_Z4blurPKfPfiiii_param_0];
	ld.param.u64 	%rd7, [_Z4blurPKfPfiiii_param_1];
	ld.param.u32 	%r26, [_Z4blurPKfPfiiii_param_2];
	ld.param.u32 	%r27, [_Z4blurPKfPfiiii_param_3];
	ld.param.u32 	%r28, [_Z4blurPKfPfiiii_param_4];
	ld.param.u32 	%r29, [_Z4blurPKfPfiiii_param_5];
	cvta.to.global.u64 	%rd1, %rd8;
	mov.u32 	%r30, %ntid.x;
	mov.u32 	%r31, %ctaid.x;
	mov.u32 	%r32, %tid.x;
	mad.lo.s32 	%r1, %r30, %r31, %r32;
	mov.u32 	%r33, %ntid.y;
	mov.u32 	%r34, %ctaid.y;
	mov.u32 	%r35, %tid.y;
	mad.lo.s32 	%r2, %r33, %r34, %r35;
	setp.ge.s32 	%p1, %r2, %r26;
	setp.ge.s32 	%p2, %r1, %r27;
	or.pred  	%p3, %p1, %p2;
	mov.f32 	%f131, 0f00000000;
	@%p3 bra 	$L__BB0_47;
	setp.lt.s32 	%p4, %r28, 1;
	@%p4 bra 	$L__BB0_46;
	setp.lt.s32 	%p5, %r29, 1;
	shr.u32 	%r36, %r29, 31;
	add.s32 	%r37, %r29, %r36;
	shr.s32 	%r38, %r37, 1;
	sub.s32 	%r3, %r1, %r38;
	@%p5 bra 	$L__BB0_46;
	and.b32  	%r4, %r29, 7;
	add.s32 	%r5, %r4, -1;
	and.b32  	%r6, %r29, 3;
	and.b32  	%r7, %r29, 2147483640;
	and.b32  	%r8, %r29, 1;
	shr.u32 	%r40, %r28, 31;
	add.s32 	%r41, %r28, %r40;
	shr.s32 	%r42, %r41, 1;
	sub.s32 	%r9, %r2, %r42;
	mov.f32 	%f131, 0f00000000;
	mov.b32 	%r80, 0;
	mov.u64 	%rd40, c_kernel;
$L__BB0_4:
	setp.lt.u32 	%p6, %r29, 8;
	add.s32 	%r11, %r9, %r80;
	mul.lo.s32 	%r12, %r11, %r27;
	mul.lo.s32 	%r13, %r80, %r29;
	mov.b32 	%r83, 0;
	@%p6 bra 	$L__BB0_23;
	mov.b32 	%r81, 0;
	cvt.u64.u32 	%rd13, %r13;
$L__BB0_6:
	.pragma "nounroll";
	setp.ge.s32 	%p7, %r11, %r26;
	add.s32 	%r15, %r3, %r81;
	or.b32  	%r45, %r15, %r11;
	setp.lt.s32 	%p8, %r45, 0;
	setp.ge.s32 	%p9, %r15, %r27;
	or.pred  	%p10, %p9, %p7;
	or.pred  	%p11, %p10, %p8;
	add.s32 	%r46, %r15, %r12;
	mul.wide.s32 	%rd9, %r46, 4;
	add.s64 	%rd2, %rd1, %rd9;
	mov.f32 	%f110, 0f00000000;
	@%p11 bra 	$L__BB0_8;
	ld.global.nc.f32 	%f61, [%rd2];
	add.s32 	%r47, %r81, %r13;
	mul.wide.u32 	%rd10, %r47, 4;
	add.s64 	%rd12, %rd40, %rd10;
	ld.const.f32 	%f62, [%rd12];
	mul.f32 	%f110, %f61, %f62;
$L__BB0_8:
	add.f32 	%f5, %f131, %f110;
	add.s32 	%r48, %r15, 1;
	or.b32  	%r49, %r48, %r11;
	setp.lt.s32 	%p13, %r49, 0;
	setp.ge.s32 	%p14, %r48, %r27;
	or.pred  	%p15, %p14, %p7;
	or.pred  	%p16, %p15, %p13;
	cvt.u64.u32 	%rd14, %r81;
	add.s64 	%rd15, %rd14, %rd13;
	shl.b64 	%rd16, %rd15, 2;
	add.s64 	%rd3, %rd40, %rd16;
	mov.f32 	%f111, 0f00000000;
	@%p16 bra 	$L__BB0_10;
	ld.global.nc.f32 	%f64, [%rd2+4];
	ld.const.f32 	%f65, [%rd3+4];
	mul.f32 	%f111, %f64, %f65;
$L__BB0_10:
	add.f32 	%f8, %f5, %f111;
	add.s32 	%r50, %r15, 2;
	or.b32  	%r51, %r50, %r11;
	setp.lt.s32 	%p18, %r51, 0;
	setp.ge.s32 	%p19, %r50, %r27;
	or.pred  	%p20, %p19, %p7;
	or.pred  	%p21, %p20, %p18;
	mov.f32 	%f112, 0f00000000;
	@%p21 bra 	$L__BB0_12;
	ld.global.nc.f32 	%f67, [%rd2+8];
	ld.const.f32 	%f68, [%rd3+8];
	mul.f32 	%f112, %f67, %f68;
$L__BB0_12:
	add.f32 	%f11, %f8, %f112;
	add.s32 	%r52, %r15, 3;
	or.b32  	%r53, %r52, %r11;
	setp.lt.s32 	%p23, %r53, 0;
	setp.ge.s32 	%p24, %r52, %r27;
	or.pred  	%p25, %p24, %p7;
	or.pred  	%p26, %p25, %p23;
	mov.f32 	%f113, 0f00000000;
	@%p26 bra 	$L__BB0_14;
	ld.global.nc.f32 	%f70, [%rd2+12];
	ld.const.f32 	%f71, [%rd3+12];
	mul.f32 	%f113, %f70, %f71;
$L__BB0_14:
	add.f32 	%f14, %f11, %f113;
	add.s32 	%r54, %r15, 4;
	or.b32  	%r55, %r54, %r11;
	setp.lt.s32 	%p28, %r55, 0;
	setp.ge.s32 	%p29, %r54, %r27;
	or.pred  	%p30, %p29, %p7;
	or.pred  	%p31, %p30, %p28;
	mov.f32 	%f114, 0f00000000;
	@%p31 bra 	$L__BB0_16;
	ld.global.nc.f32 	%f73, [%rd2+16];
	ld.const.f32 	%f74, [%rd3+16];
	mul.f32 	%f114, %f73, %f74;
$L__BB0_16:
	add.f32 	%f17, %f14, %f114;
	add.s32 	%r56, %r15, 5;
	or.b32  	%r57, %r56, %r11;
	setp.lt.s32 	%p33, %r57, 0;
	setp.ge.s32 	%p34, %r56, %r27;
	or.pred  	%p35, %p34, %p7;
	or.pred  	%p36, %p35, %p33;
	mov.f32 	%f115, 0f00000000;
	@%p36 bra 	$L__BB0_18;
	ld.global.nc.f32 	%f76, [%rd2+20];
	ld.const.f32 	%f77, [%rd3+20];
	mul.f32 	%f115, %f76, %f77;
$L__BB0_18:
	add.f32 	%f20, %f17, %f115;
	add.s32 	%r58, %r15, 6;
	or.b32  	%r59, %r58, %r11;
	setp.lt.s32 	%p38, %r59, 0;
	setp.ge.s32 	%p39, %r58, %r27;
	or.pred  	%p40, %p39, %p7;
	or.pred  	%p41, %p40, %p38;
	mov.f32 	%f116, 0f00000000;
	@%p41 bra 	$L__BB0_20;
	ld.global.nc.f32 	%f79, [%rd2+24];
	ld.const.f32 	%f80, [%rd3+24];
	mul.f32 	%f116, %f79, %f80;
$L__BB0_20:
	add.f32 	%f23, %f20, %f116;
	add.s32 	%r60, %r15, 7;
	or.b32  	%r61, %r60, %r11;
	setp.lt.s32 	%p43, %r61, 0;
	setp.ge.s32 	%p44, %r60, %r27;
	or.pred  	%p45, %p44, %p7;
	or.pred  	%p46, %p45, %p43;
	mov.f32 	%f117, 0f00000000;
	@%p46 bra 	$L__BB0_22;
	ld.global.nc.f32 	%f82, [%rd2+28];
	ld.const.f32 	%f83, [%rd3+28];
	mul.f32 	%f117, %f82, %f83;
$L__BB0_22:
	add.f32 	%f131, %f23, %f117;
	add.s32 	%r81, %r81, 8;
	setp.ne.s32 	%p47, %r81, %r7;
	mov.u32 	%r83, %r7;
	@%p47 bra 	$L__BB0_6;
$L__BB0_23:
	setp.eq.s32 	%p48, %r4, 0;
	@%p48 bra 	$L__BB0_45;
	setp.lt.u32 	%p49, %r5, 3;
	@%p49 bra 	$L__BB0_34;
	setp.ge.s32 	%p50, %r11, %r26;
	add.s32 	%r18, %r3, %r83;
	or.b32  	%r62, %r18, %r11;
	setp.lt.s32 	%p51, %r62, 0;
	setp.ge.s32 	%p52, %r18, %r27;
	or.pred  	%p53, %p52, %p50;
	or.pred  	%p54, %p53, %p51;
	add.s32 	%r63, %r18, %r12;
	mul.wide.s32 	%rd18, %r63, 4;
	add.s64 	%rd4, %rd1, %rd18;
	mov.f32 	%f120, 0f00000000;
	@%p54 bra 	$L__BB0_27;
	ld.global.nc.f32 	%f86, [%rd4];
	add.s32 	%r64, %r83, %r13;
	mul.wide.u32 	%rd19, %r64, 4;
	add.s64 	%rd21, %rd40, %rd19;
	ld.const.f32 	%f87, [%rd21];
	mul.f32 	%f120, %f86, %f87;
$L__BB0_27:
	add.f32 	%f31, %f131, %f120;
	add.s32 	%r65, %r18, 1;
	or.b32  	%r66, %r65, %r11;
	setp.lt.s32 	%p56, %r66, 0;
	setp.ge.s32 	%p57, %r65, %r27;
	or.pred  	%p58, %p57, %p50;
	or.pred  	%p59, %p58, %p56;
	cvt.u64.u32 	%rd22, %r13;
	cvt.u64.u32 	%rd23, %r83;
	add.s64 	%rd24, %rd23, %rd22;
	shl.b64 	%rd25, %rd24, 2;
	add.s64 	%rd5, %rd40, %rd25;
	mov.f32 	%f121, 0f00000000;
	@%p59 bra 	$L__BB0_29;
	ld.global.nc.f32 	%f89, [%rd4+4];
	ld.const.f32 	%f90, [%rd5+4];
	mul.f32 	%f121, %f89, %f90;
$L__BB0_29:
	add.f32 	%f34, %f31, %f121;
	add.s32 	%r67, %r18, 2;
	or.b32  	%r68, %r67, %r11;
	setp.lt.s32 	%p61, %r68, 0;
	setp.ge.s32 	%p62, %r67, %r27;
	or.pred  	%p63, %p62, %p50;
	or.pred  	%p64, %p63, %p61;
	mov.f32 	%f122, 0f00000000;
	@%p64 bra 	$L__BB0_31;
	ld.global.nc.f32 	%f92, [%rd4+8];
	ld.const.f32 	%f93, [%rd5+8];
	mul.f32 	%f122, %f92, %f93;
$L__BB0_31:
	add.f32 	%f37, %f34, %f122;
	add.s32 	%r69, %r18, 3;
	or.b32  	%r70, %r69, %r11;
	setp.lt.s32 	%p66, %r70, 0;
	setp.ge.s32 	%p67, %r69, %r27;
	or.pred  	%p68, %p67, %p50;
	or.pred  	%p69, %p68, %p66;
	mov.f32 	%f123, 0f00000000;
	@%p69 bra 	$L__BB0_33;
	ld.global.nc.f32 	%f95, [%rd4+12];
	ld.const.f32 	%f96, [%rd5+12];
	mul.f32 	%f123, %f95, %f96;
$L__BB0_33:
	add.f32 	%f131, %f37, %f123;
	add.s32 	%r83, %r83, 4;
$L__BB0_34:
	setp.eq.s32 	%p70, %r6, 0;
	@%p70 bra 	$L__BB0_45;
	setp.eq.s32 	%p71, %r6, 1;
	@%p71 bra 	$L__BB0_41;
	setp.ge.s32 	%p72, %r11, %r26;
	add.s32 	%r21, %r3, %r83;
	or.b32  	%r71, %r21, %r11;
	setp.lt.s32 	%p73, %r71, 0;
	setp.ge.s32 	%p74, %r21, %r27;
	or.pred  	%p75, %p74, %p72;
	or.pred  	%p76, %p75, %p73;
	add.s32 	%r72, %r21, %r12;
	mul.wide.s32 	%rd27, %r72, 4;
	add.s64 	%rd6, %rd1, %rd27;
	mov.f32 	%f126, 0f00000000;
	@%p76 bra 	$L__BB0_38;
	ld.global.nc.f32 	%f99, [%rd6];
	add.s32 	%r73, %r83, %r13;
	mul.wide.u32 	%rd28, %r73, 4;
	add.s64 	%rd30, %rd40, %rd28;
	ld.const.f32 	%f100, [%rd30];
	mul.f32 	%f126, %f99, %f100;
$L__BB0_38:
	add.f32 	%f45, %f131, %f126;
	add.s32 	%r74, %r21, 1;
	or.b32  	%r75, %r74, %r11;
	setp.lt.s32 	%p78, %r75, 0;
	setp.ge.s32 	%p79, %r74, %r27;
	or.pred  	%p80, %p79, %p72;
	or.pred  	%p81, %p80, %p78;
	mov.f32 	%f127, 0f00000000;
	@%p81 bra 	$L__BB0_40;
	ld.global.nc.f32 	%f102, [%rd6+4];
	cvt.u64.u32 	%rd31, %r13;
	cvt.u64.u32 	%rd32, %r83;
	add.s64 	%rd33, %rd32, %rd31;
	shl.b64 	%rd34, %rd33, 2;
	add.s64 	%rd36, %rd40, %rd34;
	ld.const.f32 	%f103, [%rd36+4];
	mul.f32 	%f127, %f102, %f103;
$L__BB0_40:
	add.f32 	%f131, %f45, %f127;
	add.s32 	%r83, %r83, 2;
$L__BB0_41:
	setp.eq.s32 	%p82, %r8, 0;
	@%p82 bra 	$L__BB0_45;
	setp.ge.s32 	%p83, %r11, %r26;
	add.s32 	%r24, %r3, %r83;
	or.b32  	%r76, %r24, %r11;
	setp.lt.s32 	%p84, %r76, 0;
	setp.ge.s32 	%p85, %r24, %r27;
	or.pred  	%p86, %p85, %p83;
	or.pred  	%p87, %p86, %p84;
	mov.f32 	%f130, 0f00000000;
	@%p87 bra 	$L__BB0_44;
	add.s32 	%r77, %r24, %r12;
	mul.wide.s32 	%rd37, %r77, 4;
	add.s64 	%rd38, %rd1, %rd37;
	ld.global.nc.f32 	%f105, [%rd38];
	add.s32 	%r78, %r83, %r13;
	mul.wide.u32 	%rd39, %r78, 4;
	add.s64 	%rd41, %rd40, %rd39;
	ld.const.f32 	%f106, [%rd41];
	mul.f32 	%f130, %f105, %f106;
$L__BB0_44:
	add.f32 	%f131, %f131, %f130;
$L__BB0_45:
	add.s32 	%r80, %r80, 1;
	setp.ne.s32 	%p88, %r80, %r28;
	@%p88 bra 	$L__BB0_4;
$L__BB0_46:
	mad.lo.s32 	%r79, %r27, %r2, %r1;
	cvta.to.global.u64 	%rd42, %rd7;
	mul.wide.s32 	%rd43, %r79, 4;
	add.s64 	%rd44, %rd42, %rd43;
	st.global.f32 	[%rd44], %f131;
$L__BB0_47:
	ret;

}


// ===== COMPILED SASS (sm_100) =====

	.target	sm_100

	.elftype	@"ET_EXEC"


//--------------------- .note.nv.tkinfo           --------------------------
	.section	.note.nv.tkinfo,"",@"SHT_NOTE"
	.sectionflags	@"SHF_NOTE_NV_TKINFO"
	.tkinfo
        /*0018*/ 	.word	0x00000002
        /*0030*/ 	.string	""
        /*0030*/ 	.string	"ptxas"
        /*0030*/ 	.string	"Cuda compilation tools, release 13.0, V13.0.88"
        /*0030*/ 	.string	"Build cuda_13.0.r13.0/compiler.36424714_0"
        /*0030*/ 	.string	"-arch sm_100 -m 64 "



//--------------------- .note.nv.cuinfo           --------------------------
	.section	.note.nv.cuinfo,"",@"SHT_NOTE"
	.sectionflags	@"SHF_NOTE_NV_CUINFO"
        /*0018*/ 	.short	0x0002
        /*001a*/ 	.short	0x0064
        /*001c*/ 	.short	0x0082
	.zero		2


//--------------------- .nv.info                  --------------------------
	.section	.nv.info,"",@"SHT_CUDA_INFO"
	.align	4


	//----- nvinfo : EIATTR_REGCOUNT
	.align		4
        /*0000*/ 	.byte	0x04, 0x2f
        /*0002*/ 	.short	(.L_2 - .L_1)
	.align		4
.L_1:
        /*0004*/ 	.word	index@(_Z4blurPKfPfiiii)
        /*0008*/ 	.word	0x0000001c


	//----- nvinfo : EIATTR_FRAME_SIZE
	.align		4
.L_2:
        /*000c*/ 	.byte	0x04, 0x11
        /*000e*/ 	.short	(.L_4 - .L_3)
	.align		4
.L_3:
        /*0010*/ 	.word	index@(_Z4blurPKfPfiiii)
        /*0014*/ 	.word	0x00000000


	//----- nvinfo : EIATTR_MIN_STACK_SIZE
	.align		4
.L_4:
        /*0018*/ 	.byte	0x04, 0x12
        /*001a*/ 	.short	(.L_6 - .L_5)
	.align		4
.L_5:
        /*001c*/ 	.word	index@(_Z4blurPKfPfiiii)
        /*0020*/ 	.word	0x00000000
.L_6:


//--------------------- .nv.compat                --------------------------
	.section	.nv.compat,"",@"SHT_CUDA_COMPAT_INFO"
	.align	4
        /*0000*/ 	.byte	0x02, 0x09, 0x00, 0x00, 0x02, 0x02, 0x01, 0x00, 0x02, 0x05, 0x05, 0x00, 0x03, 0x07, 0x01, 0x01
        /*0010*/ 	.byte	0x02, 0x03, 0x00, 0x00, 0x02, 0x06, 0x01, 0x00, 0x04, 0x0b, 0x08, 0x00, 0x09, 0x00, 0x00, 0x00
        /*0020*/ 	.byte	0x00, 0x00, 0x00, 0x00


//--------------------- .nv.info._Z4blurPKfPfiiii --------------------------
	.section	.nv.info._Z4blurPKfPfiiii,"",@"SHT_CUDA_INFO"
	.sectionflags	@""
	.align	4


	//----- nvinfo : EIATTR_CUDA_API_VERSION
	.align		4
        /*0000*/ 	.byte	0x04, 0x37
        /*0002*/ 	.short	(.L_8 - .L_7)
.L_7:
        /*0004*/ 	.word	0x00000082


	//----- nvinfo : EIATTR_KPARAM_INFO
	.align		4
.L_8:
        /*0008*/ 	.byte	0x04, 0x17
        /*000a*/ 	.short	(.L_10 - .L_9)
.L_9:
        /*000c*/ 	.word	0x00000000
        /*0010*/ 	.short	0x0005
        /*0012*/ 	.short	0x001c
        /*0014*/ 	.byte	0x00, 0xf0, 0x11, 0x00


	//----- nvinfo : EIATTR_KPARAM_INFO
	.align		4
.L_10:
        /*0018*/ 	.byte	0x04, 0x17
        /*001a*/ 	.short	(.L_12 - .L_11)
.L_11:
        /*001c*/ 	.word	0x00000000
        /*0020*/ 	.short	0x0004
        /*0022*/ 	.short	0x0018
        /*0024*/ 	.byte	0x00, 0xf0, 0x11, 0x00


	//----- nvinfo : EIATTR_KPARAM_INFO
	.align		4
.L_12:
        /*0028*/ 	.byte	0x04, 0x17
        /*002a*/ 	.short	(.L_14 - .L_13)
.L_13:
        /*002c*/ 	.word	0x00000000
        /*0030*/ 	.short	0x0003
        /*0032*/ 	.short	0x0014
        /*0034*/ 	.byte	0x00, 0xf0, 0x11, 0x00


	//----- nvinfo : EIATTR_KPARAM_INFO
	.align		4
.L_14:
        /*0038*/ 	.byte	0x04, 0x17
        /*003a*/ 	.short	(.L_16 - .L_15)
.L_15:
        /*003c*/ 	.word	0x00000000
        /*0040*/ 	.short	0x0002
        /*0042*/ 	.short	0x0010
        /*0044*/ 	.byte	0x00, 0xf0, 0x11, 0x00


	//----- nvinfo : EIATTR_KPARAM_INFO
	.align		4
.L_16:
        /*0048*/ 	.byte	0x04, 0x17
        /*004a*/ 	.short	(.L_18 - .L_17)
.L_17:
        /*004c*/ 	.word	0x00000000
        /*0050*/ 	.short	0x0001
        /*0052*/ 	.short	0x0008
        /*0054*/ 	.byte	0x00, 0xf5, 0x21, 0x00


	//----- nvinfo : EIATTR_KPARAM_INFO
	.align		4
.L_18:
        /*0058*/ 	.byte	0x04, 0x17
        /*005a*/ 	.short	(.L_20 - .L_19)
.L_19:
        /*005c*/ 	.word	0x00000000
        /*0060*/ 	.short	0x0000
        /*0062*/ 	.short	0x0000
        /*0064*/ 	.byte	0x00, 0xf5, 0x21, 0x00


	//----- nvinfo : EIATTR_SPARSE_MMA_MASK
	.align		4
.L_20:
        /*0068*/ 	.byte	0x03, 0x50
        /*006a*/ 	.short	0x0000


	//----- nvinfo : EIATTR_MAXREG_COUNT
	.align		4
        /*006c*/ 	.byte	0x03, 0x1b
        /*006e*/ 	.short	0x00ff


	//----- nvinfo : EIATTR_MERCURY_ISA_VERSION
	.align		4
        /*0070*/ 	.byte	0x03, 0x5f
        /*0072*/ 	.short	0x0101


	//----- nvinfo : EIATTR_VRC_CTA_INIT_COUNT
	.align		4
        /*0074*/ 	.byte	0x02, 0x4a
	.zero		1
	.zero		1


	//----- nvinfo : EIATTR_EXIT_INSTR_OFFSETS
	.align		4
        /*0078*/ 	.byte	0x04, 0x1c
        /*007a*/ 	.short	(.L_22 - .L_21)


	//   ....[0]....
.L_21:
        /*007c*/ 	.word	0x000000c0


	//   ....[1]....
        /*0080*/ 	.word	0x00000eb0


	//----- nvinfo : EIATTR_CRS_STACK_SIZE
	.align		4
.L_22:
        /*0084*/ 	.byte	0x04, 0x1e
        /*0086*/ 	.short	(.L_24 - .L_23)
.L_23:
        /*0088*/ 	.word	0x00000000


	//----- nvinfo : EIATTR_CBANK_PARAM_SIZE
	.align		4
.L_24:
        /*008c*/ 	.byte	0x03, 0x19
        /*008e*/ 	.short	0x0020


	//----- nvinfo : EIATTR_PARAM_CBANK
	.align		4
        /*0090*/ 	.byte	0x04, 0x0a
        /*0092*/ 	.short	(.L_26 - .L_25)
	.align		4
.L_25:
        /*0094*/ 	.word	index@(.nv.constant0._Z4blurPKfPfiiii)
        /*0098*/ 	.short	0x0380
        /*009a*/ 	.short	0x0020


	//----- nvinfo : EIATTR_SW_WAR
	.align		4
.L_26:
        /*009c*/ 	.byte	0x04, 0x36
        /*009e*/ 	.short	(.L_28 - .L_27)
.L_27:
        /*00a0*/ 	.word	0x00000008
.L_28:


//--------------------- .nv.callgraph             --------------------------
	.section	.nv.callgraph,"",@"SHT_CUDA_CALLGRAPH"
	.align	4
	.sectionentsize	8
	.align		4
        /*0000*/ 	.word	0x00000000
	.align		4
        /*0004*/ 	.word	0xffffffff
	.align		4
        /*0008*/ 	.word	0x00000000
	.align		4
        /*000c*/ 	.word	0xfffffffe
	.align		4
        /*0010*/ 	.word	0x00000000
	.align		4
        /*0014*/ 	.word	0xfffffffd
	.align		4
        /*0018*/ 	.word	0x00000000
	.align		4
        /*001c*/ 	.word	0xfffffffc


//--------------------- .nv.constant3             --------------------------
	.section	.nv.constant3,"a",@progbits
	.align	4
.nv.constant3:
	.type		c_kernel,@object
	.size		c_kernel,(.L_0 - c_kernel)
c_kernel:
	.zero		2048
.L_0:


//--------------------- .text._Z4blurPKfPfiiii    --------------------------
	.section	.text._Z4blurPKfPfiiii,"ax",@progbits
	.align	128
        .global         _Z4blurPKfPfiiii
        .type           _Z4blurPKfPfiiii,@function
        .size           _Z4blurPKfPfiiii,(.L_x_10 - _Z4blurPKfPfiiii)
        .other          _Z4blurPKfPfiiii,@"STO_CUDA_ENTRY STV_DEFAULT"
_Z4blurPKfPfiiii:
.text._Z4blurPKfPfiiii:
[----:B------:R-:W-:Y:S01]  /*0000*/  LDC R1, c[0x0][0x37c] ;  /* 0x0000df00ff017b82 */ /* 0x000fe20000000800 */
[----:B------:R-:W0:Y:S01]  /*0010*/  S2R R0, SR_CTAID.X ;  /* 0x0000000000007919 */ /* 0x000e220000002500 */
[----:B------:R-:W0:Y:S01]  /*0020*/  LDCU UR4, c[0x0][0x360] ;  /* 0x00006c00ff0477ac */ /* 0x000e220008000800 */
[----:B------:R-:W0:Y:S01]  /*0030*/  S2R R3, SR_TID.X ;  /* 0x0000000000037919 */ /* 0x000e220000002100 */
[----:B------:R-:W1:Y:S01]  /*0040*/  LDCU UR5, c[0x0][0x364] ;  /* 0x00006c80ff0577ac */ /* 0x000e620008000800 */
[----:B------:R-:W1:Y:S01]  /*0050*/  S2R R7, SR_CTAID.Y ;  /* 0x0000000000077919 */ /* 0x000e620000002600 */
[----:B------:R-:W2:Y:S01]  /*0060*/  LDCU.64 UR6, c[0x0][0x390] ;  /* 0x00007200ff0677ac */ /* 0x000ea20008000a00 */
[----:B------:R-:W1:Y:S01]  /*0070*/  S2R R2, SR_TID.Y ;  /* 0x0000000000027919 */ /* 0x000e620000002200 */
[----:B0-----:R-:W-:-:S05]  /*0080*/  IMAD R0, R0, UR4, R3 ;  /* 0x0000000400007c24 */ /* 0x001fca000f8e0203 */
[----:B--2---:R-:W-:Y:S01]  /*0090*/  ISETP.GE.AND P0, PT, R0, UR7, PT ;  /* 0x0000000700007c0c */ /* 0x004fe2000bf06270 */
[----:B-1----:R-:W-:-:S05]  /*00a0*/  IMAD R7, R7, UR5, R2 ;  /* 0x0000000507077c24 */ /* 0x002fca000f8e0202 */
[----:B------:R-:W-:-:S13]  /*00b0*/  ISETP.GE.OR P0, PT, R7, UR6, P0 ;  /* 0x0000000607007c0c */ /* 0x000fda0008706670 */
[----:B------:R-:W-:Y:S05]  /*00c0*/  @P0 EXIT ;  /* 0x000000000000094d */ /* 0x000fea0003800000 */
[----:B------:R-:W0:Y:S01]  /*00d0*/  LDCU UR6, c[0x0][0x398] ;  /* 0x00007300ff0677ac */ /* 0x000e220008000800 */
[----:B------:R-:W-:Y:S01]  /*00e0*/  IMAD.MOV.U32 R9, RZ, RZ, RZ ;  /* 0x000000ffff097224 */ /* 0x000fe200078e00ff */
[----:B------:R-:W1:Y:S01]  /*00f0*/  LDCU.64 UR10, c[0x0][0x358] ;  /* 0x00006b00ff0a77ac */ /* 0x000e620008000a00 */
[----:B0-----:R-:W-:-:S09]  /*0100*/  UISETP.GE.AND UP0, UPT, UR6, 0x1, UPT ;  /* 0x000000010600788c */ /* 0x001fd2000bf06270 */
[----:B-1----:R-:W-:Y:S05]  /*0110*/  BRA.U !UP0, `(.L_x_0) ;  /* 0x0000000d08507547 */ /* 0x002fea000b800000 */
[----:B------:R-:W0:Y:S02]  /*0120*/  LDCU UR5, c[0x0][0x39c] ;  /* 0x00007380ff0577ac */ /* 0x000e240008000800 */
[----:B0-----:R-:W-:-:S09]  /*0130*/  UISETP.GE.AND UP0, UPT, UR5, 0x1, UPT ;  /* 0x000000010500788c */ /* 0x001fd2000bf06270 */
[----:B------:R-:W-:Y:S05]  /*0140*/  BRA.U !UP0, `(.L_x_0) ;  /* 0x0000000d08447547 */ /* 0x000fea000b800000 */
[----:B------:R-:W-:Y:S01]  /*0150*/  ULEA.HI UR6, UR6, UR6, URZ, 0x1 ;  /* 0x0000000606067291 */ /* 0x000fe2000f8f08ff */
[----:B------:R-:W-:Y:S01]  /*0160*/  IMAD.MOV.U32 R9, RZ, RZ, RZ ;  /* 0x000000ffff097224 */ /* 0x000fe200078e00ff */
[----:B------:R-:W-:Y:S02]  /*0170*/  ULEA.HI UR4, UR5, UR5, URZ, 0x1 ;  /* 0x0000000505047291 */ /* 0x000fe4000f8f08ff */
[----:B------:R-:W-:Y:S02]  /*0180*/  USHF.R.S32.HI UR6, URZ, 0x1, UR6 ;  /* 0x00000001ff067899 */ /* 0x000fe40008011406 */
[----:B------:R-:W-:Y:S02]  /*0190*/  ULOP3.LUT UR7, UR5, 0x7, URZ, 0xc0, !UPT ;  /* 0x0000000705077892 */ /* 0x000fe4000f8ec0ff */
[----:B------:R-:W-:Y:S02]  /*01a0*/  USHF.R.S32.HI UR4, URZ, 0x1, UR4 ;  /* 0x00000001ff047899 */ /* 0x000fe40008011404 */
[----:B------:R-:W-:Y:S01]  /*01b0*/  UIADD3 UR8, UPT, UPT, UR7, -0x1, URZ ;  /* 0xffffffff07087890 */ /* 0x000fe2000fffe0ff */
[----:B------:R-:W-:Y:S01]  /*01c0*/  VIADD R21, R7, -UR6 ;  /* 0x8000000607157c36 */ /* 0x000fe20008000000 */
[----:B------:R-:W-:-:S02]  /*01d0*/  ULOP3.LUT UR9, UR5, 0x3, URZ, 0xc0, !UPT ;  /* 0x0000000305097892 */ /* 0x000fc4000f8ec0ff */
[----:B------:R-:W-:Y:S01]  /*01e0*/  IADD3 R6, PT, PT, R0, -UR4, RZ ;  /* 0x8000000400067c10 */ /* 0x000fe2000fffe0ff */
[----:B------:R-:W-:Y:S02]  /*01f0*/  ULOP3.LUT UR5, UR5, 0x7ffffff8, URZ, 0xc0, !UPT ;  /* 0x7ffffff805057892 */ /* 0x000fe4000f8ec0ff */
[----:B------:R-:W-:Y:S01]  /*0200*/  UISETP.GE.U32.AND UP1, UPT, UR8, 0x3, UPT ;  /* 0x000000030800788c */ /* 0x000fe2000bf26070 */
[----:B------:R-:W-:-:S10]  /*0210*/  UMOV UR4, URZ ;  /* 0x000000ff00047c82 */ /* 0x000fd40008000000 */
.L_x_8:
[----:B------:R-:W0:Y:S01]  /*0220*/  LDCU.64 UR12, c[0x0][0x398] ;  /* 0x00007300ff0c77ac */ /* 0x000e220008000a00 */
[----:B------:R-:W-:Y:S02]  /*0230*/  VIADD R8, R21, UR4 ;  /* 0x0000000415087c36 */ /* 0x000fe40008000000 */
[----:B------:R-:W-:Y:S01]  /*0240*/  HFMA2 R3, -RZ, RZ, 0, 0 ;  /* 0x00000000ff037431 */ /* 0x000fe200000001ff */
[----:B0-----:R-:W-:Y:S02]  /*0250*/  UISETP.GE.U32.AND UP2, UPT, UR13, 0x8, UPT ;  /* 0x000000080d00788c */ /* 0x001fe4000bf46070 */
[----:B------:R-:W-:Y:S02]  /*0260*/  UIMAD UR6, UR4, UR13, URZ ;  /* 0x0000000d040672a4 */ /* 0x000fe4000f8e02ff */
[----:B------:R-:W-:-:S04]  /*0270*/  UIADD3 UR4, UPT, UPT, UR4, 0x1, URZ ;  /* 0x0000000104047890 */ /* 0x000fc8000fffe0ff */
[----:B------:R-:W-:Y:S01]  /*0280*/  UISETP.NE.AND UP0, UPT, UR4, UR12, UPT ;  /* 0x0000000c0400728c */ /* 0x000fe2000bf05270 */
[----:B------:R-:W-:Y:S10]  /*0290*/  BRA.U !UP2, `(.L_x_1) ;  /* 0x000000050a547547 */ /* 0x000ff4000b800000 */
[----:B------:R-:W0:Y:S01]  /*02a0*/  LDC.64 R2, c[0x0][0x380] ;  /* 0x0000e000ff027b82 */ /* 0x000e220000000a00 */
[----:B------:R-:W1:Y:S01]  /*02b0*/  LDCU UR8, c[0x0][0x390] ;  /* 0x00007200ff0877ac */ /* 0x000e620008000800 */
[----:B------:R-:W-:Y:S01]  /*02c0*/  IMAD.MOV.U32 R11, RZ, RZ, RZ ;  /* 0x000000ffff0b7224 */ /* 0x000fe200078e00ff */
[----:B------:R-:W2:Y:S01]  /*02d0*/  LDCU UR12, c[0x0][0x394] ;  /* 0x00007280ff0c77ac */ /* 0x000ea20008000800 */
[----:B-1----:R-:W-:-:S13]  /*02e0*/  ISETP.GE.AND P6, PT, R8, UR8, PT ;  /* 0x0000000808007c0c */ /* 0x002fda000bfc6270 */
.L_x_2:
[----:B------:R-:W-:-:S05]  /*02f0*/  IMAD.IADD R13, R6, 0x1, R11 ;  /* 0x00000001060d7824 */ /* 0x000fca00078e020b */
[C---:B--2---:R-:W-:Y:S02]  /*0300*/  ISETP.GE.OR P4, PT, R13.reuse, UR12, P6 ;  /* 0x0000000c0d007c0c */ /* 0x044fe4000b786670 */
[CC--:B------:R-:W-:Y:S02]  /*0310*/  LOP3.LUT R4, R13.reuse, R8.reuse, RZ, 0xfc, !PT ;  /* 0x000000080d047212 */ /* 0x0c0fe400078efcff */
[----:B------:R-:W-:Y:S02]  /*0320*/  IADD3 R5, PT, PT, R13, 0x1, RZ ;  /* 0x000000010d057810 */ /* 0x000fe40007ffe0ff */
[----:B------:R-:W-:Y:S02]  /*0330*/  ISETP.LT.OR P4, PT, R4, RZ, P4 ;  /* 0x000000ff0400720c */ /* 0x000fe40002781670 */
[C---:B------:R-:W-:Y:S02]  /*0340*/  ISETP.GE.OR P5, PT, R5.reuse, UR12, P6 ;  /* 0x0000000c05007c0c */ /* 0x040fe4000b7a6670 */
[----:B------:R-:W-:Y:S01]  /*0350*/  LOP3.LUT R4, R5, R8, RZ, 0xfc, !PT ;  /* 0x0000000805047212 */ /* 0x000fe200078efcff */
[----:B------:R-:W-:-:S03]  /*0360*/  IMAD R5, R8, UR12, R13 ;  /* 0x0000000c08057c24 */ /* 0x000fc6000f8e020d */
[----:B------:R-:W-:Y:S01]  /*0370*/  ISETP.LT.OR P5, PT, R4, RZ, P5 ;  /* 0x000000ff0400720c */ /* 0x000fe20002fa1670 */
[----:B0-----:R-:W-:-:S05]  /*0380*/  IMAD.WIDE R4, R5, 0x4, R2 ;  /* 0x0000000405047825 */ /* 0x001fca00078e0202 */
[----:B------:R-:W2:Y:S07]  /*0390*/  @!P4 LDG.E.CONSTANT R15, desc[UR10][R4.64] ;  /* 0x0000000a040fc981 */ /* 0x000eae000c1e9900 */
[----:B------:R-:W3:Y:S01]  /*03a0*/  @!P5 LDG.E.CONSTANT R14, desc[UR10][R4.64+0x4] ;  /* 0x0000040a040ed981 */ /* 0x000ee2000c1e9900 */
[----:B------:R-:W-:Y:S01]  /*03b0*/  VIADD R10, R11, UR6 ;  /* 0x000000060b0a7c36 */ /* 0x000fe20008000000 */
[C---:B------:R-:W-:Y:S01]  /*03c0*/  IADD3 R17, PT, PT, R13.reuse, 0x2, RZ ;  /* 0x000000020d117810 */ /* 0x040fe20007ffe0ff */
[C---:B------:R-:W-:Y:S01]  /*03d0*/  VIADD R19, R13.reuse, 0x3 ;  /* 0x000000030d137836 */ /* 0x040fe20000000000 */
[----:B------:R-:W-:Y:S01]  /*03e0*/  IADD3 R23, PT, PT, R13, 0x4, RZ ;  /* 0x000000040d177810 */ /* 0x000fe20007ffe0ff */
[C---:B------:R-:W-:Y:S01]  /*03f0*/  @!P4 IMAD.SHL.U32 R12, R10.reuse, 0x4, RZ ;  /* 0x000000040a0cc824 */ /* 0x040fe200078e00ff */
[C---:B------:R-:W-:Y:S01]  /*0400*/  ISETP.GE.OR P0, PT, R17.reuse, UR12, P6 ;  /* 0x0000000c11007c0c */ /* 0x040fe2000b706670 */
[----:B------:R-:W-:Y:S01]  /*0410*/  IMAD.SHL.U32 R10, R10, 0x4, RZ ;  /* 0x000000040a0a7824 */ /* 0x000fe200078e00ff */
[-C--:B------:R-:W-:Y:S01]  /*0420*/  LOP3.LUT R16, R17, R8.reuse, RZ, 0xfc, !PT ;  /* 0x0000000811107212 */ /* 0x080fe200078efcff */
[----:B------:R0:W2:Y:S01]  /*0430*/  @!P4 LDC R18, c[0x3][R12] ;  /* 0x00c000000c12cb82 */ /* 0x0000a20000000800 */
[----:B------:R-:W-:Y:S01]  /*0440*/  ISETP.GE.OR P3, PT, R19, UR12, P6 ;  /* 0x0000000c13007c0c */ /* 0x000fe2000b766670 */
[----:B------:R-:W-:Y:S01]  /*0450*/  VIADD R25, R13, 0x5 ;  /* 0x000000050d197836 */ /* 0x000fe20000000000 */
[----:B------:R-:W-:Y:S01]  /*0460*/  ISETP.LT.OR P0, PT, R16, RZ, P0 ;  /* 0x000000ff1000720c */ /* 0x000fe20000701670 */
[----:B------:R-:W-:Y:S01]  /*0470*/  IMAD.MOV.U32 R16, RZ, RZ, RZ ;  /* 0x000000ffff107224 */ /* 0x000fe200078e00ff */
[----:B------:R-:W-:-:S02]  /*0480*/  LOP3.LUT R19, R19, R8, RZ, 0xfc, !PT ;  /* 0x0000000813137212 */ /* 0x000fc400078efcff */
[----:B------:R-:W-:Y:S01]  /*0490*/  ISETP.GE.OR P2, PT, R23, UR12, P6 ;  /* 0x0000000c17007c0c */ /* 0x000fe2000b746670 */
[----:B------:R-:W3:Y:S01]  /*04a0*/  @!P5 LDC R17, c[0x3][R10+0x4] ;  /* 0x00c001000a11db82 */ /* 0x000ee20000000800 */
[----:B------:R-:W-:Y:S02]  /*04b0*/  ISETP.LT.OR P3, PT, R19, RZ, P3 ;  /* 0x000000ff1300720c */ /* 0x000fe40001f61670 */
[-C--:B------:R-:W-:Y:S02]  /*04c0*/  LOP3.LUT R23, R23, R8.reuse, RZ, 0xfc, !PT ;  /* 0x0000000817177212 */ /* 0x080fe400078efcff */
[----:B------:R-:W-:Y:S02]  /*04d0*/  ISETP.GE.OR P1, PT, R25, UR12, P6 ;  /* 0x0000000c19007c0c */ /* 0x000fe4000b726670 */
[----:B------:R-:W-:Y:S01]  /*04e0*/  IADD3 R19, PT, PT, R13, 0x6, RZ ;  /* 0x000000060d137810 */ /* 0x000fe20007ffe0ff */
[----:B0-----:R-:W4:Y:S01]  /*04f0*/  @!P0 LDG.E.CONSTANT R12, desc[UR10][R4.64+0x8] ;  /* 0x0000080a040c8981 */ /* 0x001f22000c1e9900 */
[----:B------:R-:W-:-:S02]  /*0500*/  LOP3.LUT R25, R25, R8, RZ, 0xfc, !PT ;  /* 0x0000000819197212 */ /* 0x000fc400078efcff */
[----:B------:R-:W-:Y:S01]  /*0510*/  ISETP.LT.OR P2, PT, R23, RZ, P2 ;  /* 0x000000ff1700720c */ /* 0x000fe20001741670 */
[----:B------:R-:W-:Y:S01]  /*0520*/  VIADD R23, R13, 0x7 ;  /* 0x000000070d177836 */ /* 0x000fe20000000000 */
[----:B------:R-:W-:Y:S01]  /*0530*/  ISETP.LT.OR P1, PT, R25, RZ, P1 ;  /* 0x000000ff1900720c */ /* 0x000fe20000f21670 */
[----:B------:R-:W5:Y:S01]  /*0540*/  @!P3 LDG.E.CONSTANT R13, desc[UR10][R4.64+0xc] ;  /* 0x00000c0a040db981 */ /* 0x000f62000c1e9900 */
[----:B--2---:R-:W-:Y:S01]  /*0550*/  @!P4 FMUL R16, R15, R18 ;  /* 0x000000120f10c220 */ /* 0x004fe20000400000 */
[C---:B------:R-:W-:Y:S01]  /*0560*/  ISETP.GE.OR P4, PT, R19.reuse, UR12, P6 ;  /* 0x0000000c13007c0c */ /* 0x040fe2000b786670 */
[----:B------:R-:W-:Y:S01]  /*0570*/  IMAD.MOV.U32 R15, RZ, RZ, RZ ;  /* 0x000000ffff0f7224 */ /* 0x000fe200078e00ff */
[----:B------:R-:W-:-:S08]  /*0580*/  LOP3.LUT R19, R19, R8, RZ, 0xfc, !PT ;  /* 0x0000000813137212 */ /* 0x000fd000078efcff */
[----:B------:R-:W2:Y:S01]  /*0590*/  @!P1 LDG.E.CONSTANT R18, desc[UR10][R4.64+0x14] ;  /* 0x0000140a04129981 */ /* 0x000ea2000c1e9900 */
[----:B---3--:R-:W-:Y:S01]  /*05a0*/  @!P5 FMUL R15, R14, R17 ;  /* 0x000000110e0fd220 */ /* 0x008fe20000400000 */
[C---:B------:R-:W-:Y:S02]  /*05b0*/  ISETP.GE.OR P5, PT, R23.reuse, UR12, P6 ;  /* 0x0000000c17007c0c */ /* 0x040fe4000b7a6670 */
[----:B------:R-:W-:Y:S02]  /*05c0*/  LOP3.LUT R23, R23, R8, RZ, 0xfc, !PT ;  /* 0x0000000817177212 */ /* 0x000fe400078efcff */
[----:B------:R-:W-:Y:S02]  /*05d0*/  ISETP.LT.OR P4, PT, R19, RZ, P4 ;  /* 0x000000ff1300720c */ /* 0x000fe40002781670 */
[----:B------:R-:W-:Y:S01]  /*05e0*/  ISETP.LT.OR P5, PT, R23, RZ, P5 ;  /* 0x000000ff1700720c */ /* 0x000fe20002fa1670 */
[----:B------:R-:W3:Y:S10]  /*05f0*/  @!P2 LDG.E.CONSTANT R19, desc[UR10][R4.64+0x10] ;  /* 0x0000100a0413a981 */ /* 0x000ef4000c1e9900 */
[----:B------:R-:W3:Y:S04]  /*0600*/  @!P4 LDG.E.CONSTANT R14, desc[UR10][R4.64+0x18] ;  /* 0x0000180a040ec981 */ /* 0x000ee8000c1e9900 */
[----:B------:R0:W3:Y:S01]  /*0610*/  @!P5 LDG.E.CONSTANT R17, desc[UR10][R4.64+0x1c] ;  /* 0x00001c0a0411d981 */ /* 0x0000e2000c1e9900 */
[----:B------:R-:W4:Y:S01]  /*0620*/  @!P0 LDC R23, c[0x3][R10+0x8] ;  /* 0x00c002000a178b82 */ /* 0x000f220000000800 */
[----:B------:R-:W-:-:S07]  /*0630*/  FADD R24, R16, R9 ;  /* 0x0000000910187221 */ /* 0x000fce0000000000 */
[----:B------:R-:W5:Y:S01]  /*0640*/  @!P3 LDC R22, c[0x3][R10+0xc] ;  /* 0x00c003000a16bb82 */ /* 0x000f620000000800 */
[----:B------:R-:W-:-:S07]  /*0650*/  FADD R25, R24, R15 ;  /* 0x0000000f18197221 */ /* 0x000fce0000000000 */
[----:B------:R-:W3:Y:S01]  /*0660*/  @!P2 LDC R20, c[0x3][R10+0x10] ;  /* 0x00c004000a14ab82 */ /* 0x000ee20000000800 */
[----:B------:R-:W-:-:S07]  /*0670*/  HFMA2 R16, -RZ, RZ, 0, 0 ;  /* 0x00000000ff107431 */ /* 0x000fce00000001ff */
[----:B------:R-:W2:Y:S08]  /*0680*/  @!P1 LDC R9, c[0x3][R10+0x14] ;  /* 0x00c005000a099b82 */ /* 0x000eb00000000800 */
[----:B------:R-:W1:Y:S01]  /*0690*/  @!P4 LDC R15, c[0x3][R10+0x18] ;  /* 0x00c006000a0fcb82 */ /* 0x000e620000000800 */
[----:B----4-:R-:W-:-:S07]  /*06a0*/  @!P0 FMUL R16, R12, R23 ;  /* 0x000000170c108220 */ /* 0x010fce0000400000 */
[----:B------:R-:W4:Y:S01]  /*06b0*/  @!P5 LDC R24, c[0x3][R10+0x1c] ;  /* 0x00c007000a18db82 */ /* 0x000f220000000800 */
[----:B------:R-:W-:Y:S02]  /*06c0*/  IMAD.MOV.U32 R12, RZ, RZ, RZ ;  /* 0x000000ffff0c7224 */ /* 0x000fe400078e00ff */
[----:B------:R-:W-:Y:S01]  /*06d0*/  FADD R25, R25, R16 ;  /* 0x0000001019197221 */ /* 0x000fe20000000000 */
[----:B-----5:R-:W-:Y:S01]  /*06e0*/  @!P3 FMUL R12, R13, R22 ;  /* 0x000000160d0cb220 */ /* 0x020fe20000400000 */
[----:B------:R-:W-:Y:S01]  /*06f0*/  VIADD R11, R11, 0x8 ;  /* 0x000000080b0b7836 */ /* 0x000fe20000000000 */
[----:B0-----:R-:W-:Y:S02]  /*0700*/  CS2R R4, SRZ ;  /* 0x0000000000047805 */ /* 0x001fe4000001ff00 */
[----:B------:R-:W-:Y:S02]  /*0710*/  FADD R25, R25, R12 ;  /* 0x0000000c19197221 */ /* 0x000fe40000000000 */
[----:B------:R-:W-:Y:S01]  /*0720*/  ISETP.NE.AND P0, PT, R11, UR5, PT ;  /* 0x000000050b007c0c */ /* 0x000fe2000bf05270 */
[----:B--2---:R-:W-:Y:S01]  /*0730*/  @!P1 FMUL R5, R18, R9 ;  /* 0x0000000912059220 */ /* 0x004fe20000400000 */
[----:B------:R-:W-:-:S02]  /*0740*/  HFMA2 R9, -RZ, RZ, 0, 0 ;  /* 0x00000000ff097431 */ /* 0x000fc400000001ff */
[----:B---3--:R-:W-:-:S04]  /*0750*/  @!P2 FMUL R4, R19, R20 ;  /* 0x000000141304a220 */ /* 0x008fc80000400000 */
[----:B------:R-:W-:Y:S01]  /*0760*/  FADD R12, R25, R4 ;  /* 0x00000004190c7221 */ /* 0x000fe20000000000 */
[----:B------:R-:W-:-:S03]  /*0770*/  IMAD.MOV.U32 R4, RZ, RZ, RZ ;  /* 0x000000ffff047224 */ /* 0x000fc600078e00ff */
[----:B------:R-:W-:Y:S01]  /*0780*/  FADD R5, R12, R5 ;  /* 0x000000050c057221 */ /* 0x000fe20000000000 */
[----:B-1----:R-:W-:Y:S01]  /*0790*/  @!P4 FMUL R4, R14, R15 ;  /* 0x0000000f0e04c220 */ /* 0x002fe20000400000 */
[----:B----4-:R-:W-:-:S03]  /*07a0*/  @!P5 FMUL R9, R17, R24 ;  /* 0x000000181109d220 */ /* 0x010fc60000400000 */
[----:B------:R-:W-:-:S04]  /*07b0*/  FADD R4, R5, R4 ;  /* 0x0000000405047221 */ /* 0x000fc80000000000 */
[----:B------:R-:W-:Y:S01]  /*07c0*/  FADD R9, R4, R9 ;  /* 0x0000000904097221 */ /* 0x000fe20000000000 */
[----:B------:R-:W-:Y:S06]  /*07d0*/  @P0 BRA `(.L_x_2) ;  /* 0xfffffff800c40947 */ /* 0x000fec000383ffff */
[----:B------:R-:W-:-:S07]  /*07e0*/  IMAD.U32 R3, RZ, RZ, UR5 ;  /* 0x00000005ff037e24 */ /* 0x000fce000f8e00ff */
.L_x_1:
[----:B------:R-:W-:-:S09]  /*07f0*/  UISETP.NE.AND UP2, UPT, UR7, URZ, UPT ;  /* 0x000000ff0700728c */ /* 0x000fd2000bf45270 */
[----:B------:R-:W-:Y:S05]  /*0800*/  BRA.U !UP2, `(.L_x_3) ;  /* 0x000000050a907547 */ /* 0x000fea000b800000 */
[----:B------:R-:W-:Y:S01]  /*0810*/  UISETP.NE.AND UP2, UPT, UR9, URZ, UPT ;  /* 0x000000ff0900728c */ /* 0x000fe2000bf45270 */
[----:B------:R-:W-:Y:S10]  /*0820*/  BRA.U !UP1, `(.L_x_4) ;  /* 0x0000000109b47547 */ /* 0x000ff4000b800000 */
[----:B------:R-:W0:Y:S01]  /*0830*/  LDCU.64 UR12, c[0x0][0x390] ;  /* 0x00007200ff0c77ac */ /* 0x000e220008000a00 */
[----:B------:R-:W1:Y:S01]  /*0840*/  LDC.64 R4, c[0x0][0x380] ;  /* 0x0000e000ff047b82 */ /* 0x000e620000000a00 */
[----:B------:R-:W-:-:S04]  /*0850*/  IADD3 R15, PT, PT, R6, R3, RZ ;  /* 0x00000003060f7210 */ /* 0x000fc80007ffe0ff */
[C---:B------:R-:W-:Y:S01]  /*0860*/  LOP3.LUT R2, R15.reuse, R8, RZ, 0xfc, !PT ;  /* 0x000000080f027212 */ /* 0x040fe200078efcff */
[C---:B------:R-:W-:Y:S01]  /*0870*/  VIADD R11, R15.reuse, 0x1 ;  /* 0x000000010f0b7836 */ /* 0x040fe20000000000 */
[----:B------:R-:W-:Y:S02]  /*0880*/  IADD3 R13, PT, PT, R15, 0x2, RZ ;  /* 0x000000020f0d7810 */ /* 0x000fe40007ffe0ff */
[----:B0-----:R-:W-:-:S04]  /*0890*/  ISETP.GE.AND P3, PT, R8, UR12, PT ;  /* 0x0000000c08007c0c */ /* 0x001fc8000bf66270 */
[----:B------:R-:W-:Y:S02]  /*08a0*/  ISETP.GE.OR P0, PT, R15, UR13, P3 ;  /* 0x0000000d0f007c0c */ /* 0x000fe40009f06670 */
[C---:B------:R-:W-:Y:S02]  /*08b0*/  ISETP.GE.OR P1, PT, R11.reuse, UR13, P3 ;  /* 0x0000000d0b007c0c */ /* 0x040fe40009f26670 */
[----:B------:R-:W-:Y:S02]  /*08c0*/  ISETP.LT.OR P0, PT, R2, RZ, P0 ;  /* 0x000000ff0200720c */ /* 0x000fe40000701670 */
[-C--:B------:R-:W-:Y:S01]  /*08d0*/  LOP3.LUT R2, R11, R8.reuse, RZ, 0xfc, !PT ;  /* 0x000000080b027212 */ /* 0x080fe200078efcff */
[----:B------:R-:W-:Y:S01]  /*08e0*/  IMAD R11, R8, UR13, R15 ;  /* 0x0000000d080b7c24 */ /* 0x000fe2000f8e020f */
[----:B------:R-:W-:Y:S02]  /*08f0*/  ISETP.GE.OR P2, PT, R13, UR13, P3 ;  /* 0x0000000d0d007c0c */ /* 0x000fe40009f46670 */
[----:B------:R-:W-:Y:S01]  /*0900*/  ISETP.LT.OR P1, PT, R2, RZ, P1 ;  /* 0x000000ff0200720c */ /* 0x000fe20000f21670 */
[----:B-1----:R-:W-:Y:S01]  /*0910*/  IMAD.WIDE R4, R11, 0x4, R4 ;  /* 0x000000040b047825 */ /* 0x002fe200078e0204 */
[----:B------:R-:W-:-:S03]  /*0920*/  LOP3.LUT R13, R13, R8, RZ, 0xfc, !PT ;  /* 0x000000080d0d7212 */ /* 0x000fc600078efcff */
[----:B------:R-:W-:Y:S01]  /*0930*/  VIADD R11, R15, 0x3 ;  /* 0x000000030f0b7836 */ /* 0x000fe20000000000 */
[----:B------:R-:W-:Y:S01]  /*0940*/  ISETP.LT.OR P2, PT, R13, RZ, P2 ;  /* 0x000000ff0d00720c */ /* 0x000fe20001741670 */
[----:B------:R-:W2:Y:S03]  /*0950*/  @!P0 LDG.E.CONSTANT R10, desc[UR10][R4.64] ;  /* 0x0000000a040a8981 */ /* 0x000ea6000c1e9900 */
[C---:B------:R-:W-:Y:S02]  /*0960*/  ISETP.GE.OR P3, PT, R11.reuse, UR13, P3 ;  /* 0x0000000d0b007c0c */ /* 0x040fe40009f66670 */
[----:B------:R-:W-:Y:S01]  /*0970*/  LOP3.LUT R11, R11, R8, RZ, 0xfc, !PT ;  /* 0x000000080b0b7212 */ /* 0x000fe200078efcff */
[----:B------:R-:W3:Y:S03]  /*0980*/  @!P1 LDG.E.CONSTANT R12, desc[UR10][R4.64+0x4] ;  /* 0x0000040a040c9981 */ /* 0x000ee6000c1e9900 */
[----:B------:R-:W-:-:S03]  /*0990*/  ISETP.LT.OR P3, PT, R11, RZ, P3 ;  /* 0x000000ff0b00720c */ /* 0x000fc60001f61670 */
[----:B------:R-:W4:Y:S10]  /*09a0*/  @!P2 LDG.E.CONSTANT R14, desc[UR10][R4.64+0x8] ;  /* 0x0000080a040ea981 */ /* 0x000f34000c1e9900 */
[----:B------:R0:W5:Y:S01]  /*09b0*/  @!P3 LDG.E.CONSTANT R16, desc[UR10][R4.64+0xc] ;  /* 0x00000c0a0410b981 */ /* 0x000162000c1e9900 */
[----:B------:R-:W-:-:S05]  /*09c0*/  IADD3 R2, PT, PT, R3, UR6, RZ ;  /* 0x0000000603027c10 */ /* 0x000fca000fffe0ff */
[C---:B------:R-:W-:Y:S01]  /*09d0*/  @!P0 IMAD.SHL.U32 R11, R2.reuse, 0x4, RZ ;  /* 0x00000004020b8824 */ /* 0x040fe200078e00ff */
[----:B------:R-:W-:-:S05]  /*09e0*/  SHF.L.U32 R18, R2, 0x2, RZ ;  /* 0x0000000202127819 */ /* 0x000fca00000006ff */
[----:B------:R-:W2:Y:S08]  /*09f0*/  @!P0 LDC R11, c[0x3][R11] ;  /* 0x00c000000b0b8b82 */ /* 0x000eb00000000800 */
[----:B------:R-:W3:Y:S08]  /*0a00*/  @!P1 LDC R13, c[0x3][R18+0x4] ;  /* 0x00c00100120d9b82 */ /* 0x000ef00000000800 */
[----:B------:R-:W4:Y:S08]  /*0a10*/  @!P2 LDC R15, c[0x3][R18+0x8] ;  /* 0x00c00200120fab82 */ /* 0x000f300000000800 */
[----:B------:R-:W5:Y:S01]  /*0a20*/  @!P3 LDC R17, c[0x3][R18+0xc] ;  /* 0x00c003001211bb82 */ /* 0x000f620000000800 */
[----:B------:R-:W-:-:S02]  /*0a30*/  IMAD.MOV.U32 R2, RZ, RZ, RZ ;  /* 0x000000ffff027224 */ /* 0x000fc400078e00ff */
[----:B------:R-:W-:Y:S02]  /*0a40*/  VIADD R3, R3, 0x4 ;  /* 0x0000000403037836 */ /* 0x000fe40000000000 */
[----:B--2---:R-:W-:Y:S01]  /*0a50*/  @!P0 FMUL R2, R10, R11 ;  /* 0x0000000b0a028220 */ /* 0x004fe20000400000 */
[----:B------:R-:W-:-:S03]  /*0a60*/  HFMA2 R10, -RZ, RZ, 0, 0 ;  /* 0x00000000ff0a7431 */ /* 0x000fc600000001ff */
[----:B0-----:R-:W-:Y:S01]  /*0a70*/  FADD R5, R9, R2 ;  /* 0x0000000209057221 */ /* 0x001fe20000000000 */
[----:B---3--:R-:W-:Y:S01]  /*0a80*/  @!P1 FMUL R10, R12, R13 ;  /* 0x0000000d0c0a9220 */ /* 0x008fe20000400000 */
[----:B------:R-:W-:-:S03]  /*0a90*/  IMAD.MOV.U32 R2, RZ, RZ, RZ ;  /* 0x000000ffff027224 */ /* 0x000fc600078e00ff */
[----:B------:R-:W-:Y:S01]  /*0aa0*/  FADD R5, R5, R10 ;  /* 0x0000000a05057221 */ /* 0x000fe20000000000 */
[----:B----4-:R-:W-:Y:S01]  /*0ab0*/  @!P2 FMUL R2, R14, R15 ;  /* 0x0000000f0e02a220 */ /* 0x010fe20000400000 */
[----:B------:R-:W-:-:S03]  /*0ac0*/  MOV R9, RZ ;  /* 0x000000ff00097202 */ /* 0x000fc60000000f00 */
[----:B------:R-:W-:Y:S01]  /*0ad0*/  FADD R2, R5, R2 ;  /* 0x0000000205027221 */ /* 0x000fe20000000000 */
[----:B-----5:R-:W-:-:S04]  /*0ae0*/  @!P3 FMUL R9, R16, R17 ;  /* 0x000000111009b220 */ /* 0x020fc80000400000 */
[----:B------:R-:W-:-:S07]  /*0af0*/  FADD R9, R2, R9 ;  /* 0x0000000902097221 */ /* 0x000fce0000000000 */
.L_x_4:
[----:B------:R-:W-:Y:S05]  /*0b00*/  BRA.U !UP2, `(.L_x_3) ;  /* 0x000000010ad07547 */ /* 0x000fea000b800000 */
[----:B------:R-:W0:Y:S01]  /*0b10*/  LDCU UR8, c[0x0][0x39c] ;  /* 0x00007380ff0877ac */ /* 0x000e220008000800 */
[----:B------:R-:W-:Y:S02]  /*0b20*/  UISETP.NE.AND UP2, UPT, UR9, 0x1, UPT ;  /* 0x000000010900788c */ /* 0x000fe4000bf45270 */
[----:B0-----:R-:W-:-:S07]  /*0b30*/  ULOP3.LUT UP3, URZ, UR8, 0x1, URZ, 0xc0, !UPT ;  /* 0x0000000108ff7892 */ /* 0x001fce000f86c0ff */
[----:B------:R-:W-:Y:S05]  /*0b40*/  BRA.U !UP2, `(.L_x_5) ;  /* 0x000000010a707547 */ /* 0x000fea000b800000 */
[----:B------:R-:W0:Y:S01]  /*0b50*/  LDCU.64 UR12, c[0x0][0x390] ;  /* 0x00007200ff0c77ac */ /* 0x000e220008000a00 */
[----:B------:R-:W1:Y:S01]  /*0b60*/  LDC.64 R4, c[0x0][0x380] ;  /* 0x0000e000ff047b82 */ /* 0x000e620000000a00 */
[----:B------:R-:W-:-:S04]  /*0b70*/  IADD3 R13, PT, PT, R6, R3, RZ ;  /* 0x00000003060d7210 */ /* 0x000fc80007ffe0ff */
[C---:B------:R-:W-:Y:S01]  /*0b80*/  LOP3.LUT R2, R13.reuse, R8, RZ, 0xfc, !PT ;  /* 0x000000080d027212 */ /* 0x040fe200078efcff */
[----:B------:R-:W-:Y:S01]  /*0b90*/  VIADD R11, R13, 0x1 ;  /* 0x000000010d0b7836 */ /* 0x000fe20000000000 */
[----:B0-----:R-:W-:-:S04]  /*0ba0*/  ISETP.GE.AND P1, PT, R8, UR12, PT ;  /* 0x0000000c08007c0c */ /* 0x001fc8000bf26270 */
[----:B------:R-:W-:Y:S02]  /*0bb0*/  ISETP.GE.OR P0, PT, R13, UR13, P1 ;  /* 0x0000000d0d007c0c */ /* 0x000fe40008f06670 */
[C---:B------:R-:W-:Y:S02]  /*0bc0*/  ISETP.GE.OR P1, PT, R11.reuse, UR13, P1 ;  /* 0x0000000d0b007c0c */ /* 0x040fe40008f26670 */
[----:B------:R-:W-:Y:S02]  /*0bd0*/  LOP3.LUT R11, R11, R8, RZ, 0xfc, !PT ;  /* 0x000000080b0b7212 */ /* 0x000fe400078efcff */
[----:B------:R-:W-:Y:S02]  /*0be0*/  ISETP.LT.OR P0, PT, R2, RZ, P0 ;  /* 0x000000ff0200720c */ /* 0x000fe40000701670 */
[----:B------:R-:W-:Y:S01]  /*0bf0*/  ISETP.LT.OR P1, PT, R11, RZ, P1 ;  /* 0x000000ff0b00720c */ /* 0x000fe20000f21670 */
[----:B------:R-:W-:-:S04]  /*0c00*/  IMAD R11, R8, UR13, R13 ;  /* 0x0000000d080b7c24 */ /* 0x000fc8000f8e020d */
[----:B-1----:R-:W-:-:S06]  /*0c10*/  IMAD.WIDE R4, R11, 0x4, R4 ;  /* 0x000000040b047825 */ /* 0x002fcc00078e0204 */
[----:B------:R-:W2:Y:S04]  /*0c20*/  @!P0 LDG.E.CONSTANT R10, desc[UR10][R4.64] ;  /* 0x0000000a040a8981 */ /* 0x000ea8000c1e9900 */
[----:B------:R-:W3:Y:S01]  /*0c30*/  @!P1 LDG.E.CONSTANT R12, desc[UR10][R4.64+0x4] ;  /* 0x0000040a040c9981 */ /* 0x000ee2000c1e9900 */
[C---:B------:R-:W-:Y:S01]  /*0c40*/  @!P0 IADD3 R2, PT, PT, R3.reuse, UR6, RZ ;  /* 0x0000000603028c10 */ /* 0x040fe2000fffe0ff */
[C---:B------:R-:W-:Y:S01]  /*0c50*/  @!P1 VIADD R11, R3.reuse, UR6 ;  /* 0x00000006030b9c36 */ /* 0x040fe20008000000 */
[----:B------:R-:W-:Y:S02]  /*0c60*/  IADD3 R3, PT, PT, R3, 0x2, RZ ;  /* 0x0000000203037810 */ /* 0x000fe40007ffe0ff */
[----:B------:R-:W-:Y:S01]  /*0c70*/  @!P0 SHF.L.U32 R14, R2, 0x2, RZ ;  /* 0x00000002020e8819 */ /* 0x000fe200000006ff */
[----:B------:R-:W-:-:S02]  /*0c80*/  @!P1 IMAD.SHL.U32 R13, R11, 0x4, RZ ;  /* 0x000000040b0d9824 */ /* 0x000fc400078e00ff */
[----:B------:R-:W-:Y:S02]  /*0c90*/  HFMA2 R2, -RZ, RZ, 0, 0 ;  /* 0x00000000ff027431 */ /* 0x000fe400000001ff */
[----:B------:R-:W-:Y:S01]  /*0ca0*/  IMAD.MOV.U32 R11, RZ, RZ, RZ ;  /* 0x000000ffff0b7224 */ /* 0x000fe200078e00ff */
[----:B------:R-:W2:Y:S08]  /*0cb0*/  @!P0 LDC R15, c[0x3][R14] ;  /* 0x00c000000e0f8b82 */ /* 0x000eb00000000800 */
[----:B------:R-:W3:Y:S01]  /*0cc0*/  @!P1 LDC R13, c[0x3][R13+0x4] ;  /* 0x00c001000d0d9b82 */ /* 0x000ee20000000800 */
[----:B--2---:R-:W-:Y:S01]  /*0cd0*/  @!P0 FMUL R2, R15, R10 ;  /* 0x0000000a0f028220 */ /* 0x004fe20000400000 */
[----:B---3--:R-:W-:-:S03]  /*0ce0*/  @!P1 FMUL R11, R12, R13 ;  /* 0x0000000d0c0b9220 */ /* 0x008fc60000400000 */
[----:B------:R-:W-:-:S04]  /*0cf0*/  FADD R2, R9, R2 ;  /* 0x0000000209027221 */ /* 0x000fc80000000000 */
[----:B------:R-:W-:-:S07]  /*0d00*/  FADD R9, R2, R11 ;  /* 0x0000000b02097221 */ /* 0x000fce0000000000 */
.L_x_5:
[----:B------:R-:W-:Y:S05]  /*0d10*/  BRA.U !UP3, `(.L_x_3) ;  /* 0x000000010b4c7547 */ /* 0x000fea000b800000 */
[----:B------:R-:W0:Y:S01]  /*0d20*/  LDCU.64 UR12, c[0x0][0x390] ;  /* 0x00007200ff0c77ac */ /* 0x000e220008000a00 */
[----:B------:R-:W-:Y:S01]  /*0d30*/  IMAD.IADD R11, R6, 0x1, R3 ;  /* 0x00000001060b7824 */ /* 0x000fe200078e0203 */
[----:B------:R-:W-:Y:S04]  /*0d40*/  BSSY.RECONVERGENT B0, `(.L_x_6) ;  /* 0x000000f000007945 */ /* 0x000fe80003800200 */
[----:B------:R-:W-:Y:S02]  /*0d50*/  LOP3.LUT R2, R11, R8, RZ, 0xfc, !PT ;  /* 0x000000080b027212 */ /* 0x000fe400078efcff */
[----:B0-----:R-:W-:-:S04]  /*0d60*/  ISETP.GE.AND P0, PT, R8, UR12, PT ;  /* 0x0000000c08007c0c */ /* 0x001fc8000bf06270 */
[----:B------:R-:W-:-:S04]  /*0d70*/  ISETP.GE.OR P0, PT, R11, UR13, P0 ;  /* 0x0000000d0b007c0c */ /* 0x000fc80008706670 */
[----:B------:R-:W-:Y:S02]  /*0d80*/  ISETP.LT.OR P0, PT, R2, RZ, P0 ;  /* 0x000000ff0200720c */ /* 0x000fe40000701670 */
[----:B------:R-:W-:-:S11]  /*0d90*/  MOV R2, RZ ;  /* 0x000000ff00027202 */ /* 0x000fd60000000f00 */
[----:B------:R-:W-:Y:S05]  /*0da0*/  @P0 BRA `(.L_x_7) ;  /* 0x0000000000200947 */ /* 0x000fea0003800000 */
[----:B------:R-:W0:Y:S01]  /*0db0*/  LDC.64 R4, c[0x0][0x380] ;  /* 0x0000e000ff047b82 */ /* 0x000e220000000a00 */
[----:B------:R-:W-:-:S04]  /*0dc0*/  IMAD R11, R8, UR13, R11 ;  /* 0x0000000d080b7c24 */ /* 0x000fc8000f8e020b */
[----:B0-----:R-:W-:-:S06]  /*0dd0*/  IMAD.WIDE R4, R11, 0x4, R4 ;  /* 0x000000040b047825 */ /* 0x001fcc00078e0204 */
[----:B------:R-:W2:Y:S01]  /*0de0*/  LDG.E.CONSTANT R4, desc[UR10][R4.64] ;  /* 0x0000000a04047981 */ /* 0x000ea2000c1e9900 */
[----:B------:R-:W-:-:S05]  /*0df0*/  VIADD R3, R3, UR6 ;  /* 0x0000000603037c36 */ /* 0x000fca0008000000 */
[----:B------:R-:W-:-:S06]  /*0e00*/  SHF.L.U32 R3, R3, 0x2, RZ ;  /* 0x0000000203037819 */ /* 0x000fcc00000006ff */
[----:B------:R-:W2:Y:S02]  /*0e10*/  LDC R3, c[0x3][R3] ;  /* 0x00c0000003037b82 */ /* 0x000ea40000000800 */
[----:B--2---:R-:W-:-:S07]  /*0e20*/  FMUL R2, R4, R3 ;  /* 0x0000000304027220 */ /* 0x004fce0000400000 */
.L_x_7:
[----:B------:R-:W-:Y:S05]  /*0e30*/  BSYNC.RECONVERGENT B0 ;  /* 0x0000000000007941 */ /* 0x000fea0003800200 */
.L_x_6:
[----:B------:R-:W-:-:S07]  /*0e40*/  FADD R9, R9, R2 ;  /* 0x0000000209097221 */ /* 0x000fce0000000000 */
.L_x_3:
[----:B------:R-:W-:Y:S05]  /*0e50*/  BRA.U UP0, `(.L_x_8) ;  /* 0xfffffff100f07547 */ /* 0x000fea000b83ffff */
.L_x_0:
[----:B------:R-:W0:Y:S01]  /*0e60*/  LDC.64 R2, c[0x0][0x388] ;  /* 0x0000e200ff027b82 */ /* 0x000e220000000a00 */
[----:B------:R-:W1:Y:S02]  /*0e70*/  LDCU UR6, c[0x0][0x394] ;  /* 0x00007280ff0677ac */ /* 0x000e640008000800 */
[----:B-1----:R-:W-:-:S04]  /*0e80*/  IMAD R7, R7, UR6, R0 ;  /* 0x0000000607077c24 */ /* 0x002fc8000f8e0200 */
[----:B0-----:R-:W-:-:S05]  /*0e90*/  IMAD.WIDE R2, R7, 0x4, R2 ;  /* 0x0000000407027825 */ /* 0x001fca00078e0202 */
[----:B------:R-:W-:Y:S01]  /*0ea0*/  STG.E desc[UR10][R2.64], R9 ;  /* 0x0000000902007986 */ /* 0x000fe2000c10190a */
[----:B------:R-:W-:Y:S05]  /*0eb0*/  EXIT ;  /* 0x000000000000794d */ /* 0x000fea0003800000 */
.L_x_9:
[----:B------:R-:W-:-:S00]  /*0ec0*/  BRA `(.L_x_9) ;  /* 0xfffffffc00fc7947 */ /* 0x000fc0000383ffff */
[----:B------:R-:W-:-:S00]  /*0ed0*/  NOP ;  /* 0x0000000000007918 */ /* 0x000fc00000000000 */
        /* <DEDUP_REMOVED lines=10> */
.L_x_10:


//--------------------- .nv.shared.reserved.0     --------------------------
	.section	.nv.shared.reserved.0,"aw",@nobits
	.weak		__nv_reservedSMEM_offset_0_alias
	.size		__nv_reservedSMEM_offset_0_alias, 0, 64
	.other		__nv_reservedSMEM_offset_0_alias,@"STO_CUDA_RESERVED_SHARED STV_DEFAULT"
__nv_reservedSMEM_offset_0_alias:
	.zero		0
	.zero		64


//--------------------- .nv.constant0._Z4blurPKfPfiiii --------------------------
	.section	.nv.constant0._Z4blurPKfPfiiii,"a",@progbits
	.sectionflags	@""
	.align	4
.nv.constant0._Z4blurPKfPfiiii:
	.zero		928


//--------------------- SYMBOLS --------------------------

	.type		.nv.reservedSmem.offset0,@object
	.size		.nv.reservedSmem.offset0,0x4
